//
// Generated by NVIDIA NVVM Compiler
//
// Compiler Build ID: CL-36424714
// Cuda compilation tools, release 13.0, V13.0.88
// Based on NVVM 20.0.0
//

.version 9.0
.target sm_100
.address_size 64

	// .globl	_Z20MatrixAdditionKernelPiS_S_ii
// _ZZ15MatrixMulKernelPiS_S_iiiE4ds_M has been demoted
// _ZZ15MatrixMulKernelPiS_S_iiiE4ds_N has been demoted

.visible .entry _Z20MatrixAdditionKernelPiS_S_ii(
	.param .u64 .ptr .align 1 _Z20MatrixAdditionKernelPiS_S_ii_param_0,
	.param .u64 .ptr .align 1 _Z20MatrixAdditionKernelPiS_S_ii_param_1,
	.param .u64 .ptr .align 1 _Z20MatrixAdditionKernelPiS_S_ii_param_2,
	.param .u32 _Z20MatrixAdditionKernelPiS_S_ii_param_3,
	.param .u32 _Z20MatrixAdditionKernelPiS_S_ii_param_4
)
{
	.reg .pred 	%p<2>;
	.reg .b32 	%r<11>;
	.reg .b64 	%rd<11>;

	ld.param.u64 	%rd1, [_Z20MatrixAdditionKernelPiS_S_ii_param_0];
	ld.param.u64 	%rd2, [_Z20MatrixAdditionKernelPiS_S_ii_param_1];
	ld.param.u64 	%rd3, [_Z20MatrixAdditionKernelPiS_S_ii_param_2];
	ld.param.u32 	%r2, [_Z20MatrixAdditionKernelPiS_S_ii_param_3];
	ld.param.u32 	%r3, [_Z20MatrixAdditionKernelPiS_S_ii_param_4];
	mov.u32 	%r4, %ctaid.x;
	mov.u32 	%r5, %ntid.x;
	mov.u32 	%r6, %tid.x;
	mad.lo.s32 	%r1, %r4, %r5, %r6;
	mul.lo.s32 	%r7, %r3, %r2;
	setp.ge.s32 	%p1, %r1, %r7;
	@%p1 bra 	$L__BB0_2;
	cvta.to.global.u64 	%rd4, %rd1;
	cvta.to.global.u64 	%rd5, %rd2;
	cvta.to.global.u64 	%rd6, %rd3;
	mul.wide.s32 	%rd7, %r1, 4;
	add.s64 	%rd8, %rd4, %rd7;
	ld.global.u32 	%r8, [%rd8];
	add.s64 	%rd9, %rd5, %rd7;
	ld.global.u32 	%r9, [%rd9];
	add.s32 	%r10, %r9, %r8;
	add.s64 	%rd10, %rd6, %rd7;
	st.global.u32 	[%rd10], %r10;
$L__BB0_2:
	ret;

}
	// .globl	_Z15MatrixMulKernelPiS_S_iii
.visible .entry _Z15MatrixMulKernelPiS_S_iii(
	.param .u64 .ptr .align 1 _Z15MatrixMulKernelPiS_S_iii_param_0,
	.param .u64 .ptr .align 1 _Z15MatrixMulKernelPiS_S_iii_param_1,
	.param .u64 .ptr .align 1 _Z15MatrixMulKernelPiS_S_iii_param_2,
	.param .u32 _Z15MatrixMulKernelPiS_S_iii_param_3,
	.param .u32 _Z15MatrixMulKernelPiS_S_iii_param_4,
	.param .u32 _Z15MatrixMulKernelPiS_S_iii_param_5
)
{
	.reg .pred 	%p<10>;
	.reg .b32 	%r<155>;
	.reg .b64 	%rd<13>;
	// demoted variable
	.shared .align 4 .b8 _ZZ15MatrixMulKernelPiS_S_iiiE4ds_M[4096];
	// demoted variable
	.shared .align 4 .b8 _ZZ15MatrixMulKernelPiS_S_iiiE4ds_N[4096];
	ld.param.u64 	%rd4, [_Z15MatrixMulKernelPiS_S_iii_param_0];
	ld.param.u64 	%rd5, [_Z15MatrixMulKernelPiS_S_iii_param_1];
	ld.param.u64 	%rd6, [_Z15MatrixMulKernelPiS_S_iii_param_2];
	ld.param.u32 	%r28, [_Z15MatrixMulKernelPiS_S_iii_param_3];
	ld.param.u32 	%r29, [_Z15MatrixMulKernelPiS_S_iii_param_4];
	ld.param.u32 	%r30, [_Z15MatrixMulKernelPiS_S_iii_param_5];
	mov.u32 	%r1, %ctaid.x;
	mov.u32 	%r2, %ctaid.y;
	or.b32  	%r31, %r1, %r2;
	mov.u32 	%r3, %tid.x;
	or.b32  	%r32, %r31, %r3;
	mov.u32 	%r4, %tid.y;
	or.b32  	%r33, %r32, %r4;
	setp.ne.s32 	%p1, %r33, 0;
	@%p1 bra 	$L__BB1_3;
	mov.u32 	%r36, _ZZ15MatrixMulKernelPiS_S_iiiE4ds_N;
	add.s32 	%r148, %r36, 128;
	mov.b32 	%r149, 128;
$L__BB1_2:
	mov.u32 	%r37, _ZZ15MatrixMulKernelPiS_S_iiiE4ds_M;
	add.s32 	%r38, %r37, %r149;
	mov.b32 	%r39, 0;
	st.shared.u32 	[%r38+-128], %r39;
	st.shared.u32 	[%r148+-128], %r39;
	st.shared.u32 	[%r38+-124], %r39;
	st.shared.u32 	[%r148+-124], %r39;
	st.shared.u32 	[%r38+-120], %r39;
	st.shared.u32 	[%r148+-120], %r39;
	st.shared.u32 	[%r38+-116], %r39;
	st.shared.u32 	[%r148+-116], %r39;
	st.shared.u32 	[%r38+-112], %r39;
	st.shared.u32 	[%r148+-112], %r39;
	st.shared.u32 	[%r38+-108], %r39;
	st.shared.u32 	[%r148+-108], %r39;
	st.shared.u32 	[%r38+-104], %r39;
	st.shared.u32 	[%r148+-104], %r39;
	st.shared.u32 	[%r38+-100], %r39;
	st.shared.u32 	[%r148+-100], %r39;
	st.shared.u32 	[%r38+-96], %r39;
	st.shared.u32 	[%r148+-96], %r39;
	st.shared.u32 	[%r38+-92], %r39;
	st.shared.u32 	[%r148+-92], %r39;
	st.shared.u32 	[%r38+-88], %r39;
	st.shared.u32 	[%r148+-88], %r39;
	st.shared.u32 	[%r38+-84], %r39;
	st.shared.u32 	[%r148+-84], %r39;
	st.shared.u32 	[%r38+-80], %r39;
	st.shared.u32 	[%r148+-80], %r39;
	st.shared.u32 	[%r38+-76], %r39;
	st.shared.u32 	[%r148+-76], %r39;
	st.shared.u32 	[%r38+-72], %r39;
	st.shared.u32 	[%r148+-72], %r39;
	st.shared.u32 	[%r38+-68], %r39;
	st.shared.u32 	[%r148+-68], %r39;
	st.shared.u32 	[%r38+-64], %r39;
	st.shared.u32 	[%r148+-64], %r39;
	st.shared.u32 	[%r38+-60], %r39;
	st.shared.u32 	[%r148+-60], %r39;
	st.shared.u32 	[%r38+-56], %r39;
	st.shared.u32 	[%r148+-56], %r39;
	st.shared.u32 	[%r38+-52], %r39;
	st.shared.u32 	[%r148+-52], %r39;
	st.shared.u32 	[%r38+-48], %r39;
	st.shared.u32 	[%r148+-48], %r39;
	st.shared.u32 	[%r38+-44], %r39;
	st.shared.u32 	[%r148+-44], %r39;
	st.shared.u32 	[%r38+-40], %r39;
	st.shared.u32 	[%r148+-40], %r39;
	st.shared.u32 	[%r38+-36], %r39;
	st.shared.u32 	[%r148+-36], %r39;
	st.shared.u32 	[%r38+-32], %r39;
	st.shared.u32 	[%r148+-32], %r39;
	st.shared.u32 	[%r38+-28], %r39;
	st.shared.u32 	[%r148+-28], %r39;
	st.shared.u32 	[%r38+-24], %r39;
	st.shared.u32 	[%r148+-24], %r39;
	st.shared.u32 	[%r38+-20], %r39;
	st.shared.u32 	[%r148+-20], %r39;
	st.shared.u32 	[%r38+-16], %r39;
	st.shared.u32 	[%r148+-16], %r39;
	st.shared.u32 	[%r38+-12], %r39;
	st.shared.u32 	[%r148+-12], %r39;
	st.shared.u32 	[%r38+-8], %r39;
	st.shared.u32 	[%r148+-8], %r39;
	st.shared.u32 	[%r38+-4], %r39;
	st.shared.u32 	[%r148+-4], %r39;
	st.shared.u32 	[%r38], %r39;
	st.shared.u32 	[%r148], %r39;
	st.shared.u32 	[%r38+4], %r39;
	st.shared.u32 	[%r148+4], %r39;
	st.shared.u32 	[%r38+8], %r39;
	st.shared.u32 	[%r148+8], %r39;
	st.shared.u32 	[%r38+12], %r39;
	st.shared.u32 	[%r148+12], %r39;
	st.shared.u32 	[%r38+16], %r39;
	st.shared.u32 	[%r148+16], %r39;
	st.shared.u32 	[%r38+20], %r39;
	st.shared.u32 	[%r148+20], %r39;
	st.shared.u32 	[%r38+24], %r39;
	st.shared.u32 	[%r148+24], %r39;
	st.shared.u32 	[%r38+28], %r39;
	st.shared.u32 	[%r148+28], %r39;
	st.shared.u32 	[%r38+32], %r39;
	st.shared.u32 	[%r148+32], %r39;
	st.shared.u32 	[%r38+36], %r39;
	st.shared.u32 	[%r148+36], %r39;
	st.shared.u32 	[%r38+40], %r39;
	st.shared.u32 	[%r148+40], %r39;
	st.shared.u32 	[%r38+44], %r39;
	st.shared.u32 	[%r148+44], %r39;
	st.shared.u32 	[%r38+48], %r39;
	st.shared.u32 	[%r148+48], %r39;
	st.shared.u32 	[%r38+52], %r39;
	st.shared.u32 	[%r148+52], %r39;
	st.shared.u32 	[%r38+56], %r39;
	st.shared.u32 	[%r148+56], %r39;
	st.shared.u32 	[%r38+60], %r39;
	st.shared.u32 	[%r148+60], %r39;
	st.shared.u32 	[%r38+64], %r39;
	st.shared.u32 	[%r148+64], %r39;
	st.shared.u32 	[%r38+68], %r39;
	st.shared.u32 	[%r148+68], %r39;
	st.shared.u32 	[%r38+72], %r39;
	st.shared.u32 	[%r148+72], %r39;
	st.shared.u32 	[%r38+76], %r39;
	st.shared.u32 	[%r148+76], %r39;
	st.shared.u32 	[%r38+80], %r39;
	st.shared.u32 	[%r148+80], %r39;
	st.shared.u32 	[%r38+84], %r39;
	st.shared.u32 	[%r148+84], %r39;
	st.shared.u32 	[%r38+88], %r39;
	st.shared.u32 	[%r148+88], %r39;
	st.shared.u32 	[%r38+92], %r39;
	st.shared.u32 	[%r148+92], %r39;
	st.shared.u32 	[%r38+96], %r39;
	st.shared.u32 	[%r148+96], %r39;
	st.shared.u32 	[%r38+100], %r39;
	st.shared.u32 	[%r148+100], %r39;
	st.shared.u32 	[%r38+104], %r39;
	st.shared.u32 	[%r148+104], %r39;
	st.shared.u32 	[%r38+108], %r39;
	st.shared.u32 	[%r148+108], %r39;
	st.shared.u32 	[%r38+112], %r39;
	st.shared.u32 	[%r148+112], %r39;
	st.shared.u32 	[%r38+116], %r39;
	st.shared.u32 	[%r148+116], %r39;
	st.shared.u32 	[%r38+120], %r39;
	st.shared.u32 	[%r148+120], %r39;
	st.shared.u32 	[%r38+124], %r39;
	st.shared.u32 	[%r148+124], %r39;
	add.s32 	%r149, %r149, 256;
	add.s32 	%r148, %r148, 256;
	setp.ne.s32 	%p2, %r149, 4224;
	@%p2 bra 	$L__BB1_2;
$L__BB1_3:
	bar.sync 	0;
	mov.u32 	%r41, %ntid.y;
	mad.lo.s32 	%r9, %r2, %r41, %r4;
	mov.u32 	%r42, %ntid.x;
	mad.lo.s32 	%r10, %r1, %r42, %r3;
	bar.sync 	0;
	setp.lt.s32 	%p3, %r29, 1;
	mov.b32 	%r154, 0;
	@%p3 bra 	$L__BB1_10;
	add.s32 	%r44, %r29, 31;
	shr.u32 	%r45, %r44, 5;
	shl.b32 	%r46, %r4, 7;
	mov.u32 	%r47, _ZZ15MatrixMulKernelPiS_S_iiiE4ds_M;
	add.s32 	%r11, %r47, %r46;
	shl.b32 	%r48, %r3, 2;
	add.s32 	%r12, %r11, %r48;
	mov.u32 	%r49, _ZZ15MatrixMulKernelPiS_S_iiiE4ds_N;
	add.s32 	%r14, %r49, %r48;
	add.s32 	%r13, %r14, %r46;
	neg.s32 	%r152, %r45;
	mad.lo.s32 	%r151, %r4, %r30, %r10;
	shl.b32 	%r17, %r30, 5;
	mad.lo.s32 	%r150, %r29, %r9, %r3;
	cvta.to.global.u64 	%rd1, %rd4;
	cvta.to.global.u64 	%rd2, %rd5;
	mov.b32 	%r154, 0;
$L__BB1_5:
	setp.ge.s32 	%p4, %r9, %r28;
	mul.wide.s32 	%rd7, %r150, 4;
	add.s64 	%rd3, %rd1, %rd7;
	@%p4 bra 	$L__BB1_7;
	ld.global.u32 	%r50, [%rd3];
	st.shared.u32 	[%r12], %r50;
$L__BB1_7:
	setp.ge.s32 	%p5, %r10, %r30;
	@%p5 bra 	$L__BB1_9;
	mul.wide.s32 	%rd8, %r151, 4;
	add.s64 	%rd9, %rd2, %rd8;
	ld.global.u32 	%r51, [%rd9];
	st.shared.u32 	[%r13], %r51;
$L__BB1_9:
	bar.sync 	0;
	ld.shared.u32 	%r52, [%r11];
	ld.shared.u32 	%r53, [%r14];
	mad.lo.s32 	%r54, %r53, %r52, %r154;
	ld.shared.u32 	%r55, [%r11+4];
	ld.shared.u32 	%r56, [%r14+128];
	mad.lo.s32 	%r57, %r56, %r55, %r54;
	ld.shared.u32 	%r58, [%r11+8];
	ld.shared.u32 	%r59, [%r14+256];
	mad.lo.s32 	%r60, %r59, %r58, %r57;
	ld.shared.u32 	%r61, [%r11+12];
	ld.shared.u32 	%r62, [%r14+384];
	mad.lo.s32 	%r63, %r62, %r61, %r60;
	ld.shared.u32 	%r64, [%r11+16];
	ld.shared.u32 	%r65, [%r14+512];
	mad.lo.s32 	%r66, %r65, %r64, %r63;
	ld.shared.u32 	%r67, [%r11+20];
	ld.shared.u32 	%r68, [%r14+640];
	mad.lo.s32 	%r69, %r68, %r67, %r66;
	ld.shared.u32 	%r70, [%r11+24];
	ld.shared.u32 	%r71, [%r14+768];
	mad.lo.s32 	%r72, %r71, %r70, %r69;
	ld.shared.u32 	%r73, [%r11+28];
	ld.shared.u32 	%r74, [%r14+896];
	mad.lo.s32 	%r75, %r74, %r73, %r72;
	ld.shared.u32 	%r76, [%r11+32];
	ld.shared.u32 	%r77, [%r14+1024];
	mad.lo.s32 	%r78, %r77, %r76, %r75;
	ld.shared.u32 	%r79, [%r11+36];
	ld.shared.u32 	%r80, [%r14+1152];
	mad.lo.s32 	%r81, %r80, %r79, %r78;
	ld.shared.u32 	%r82, [%r11+40];
	ld.shared.u32 	%r83, [%r14+1280];
	mad.lo.s32 	%r84, %r83, %r82, %r81;
	ld.shared.u32 	%r85, [%r11+44];
	ld.shared.u32 	%r86, [%r14+1408];
	mad.lo.s32 	%r87, %r86, %r85, %r84;
	ld.shared.u32 	%r88, [%r11+48];
	ld.shared.u32 	%r89, [%r14+1536];
	mad.lo.s32 	%r90, %r89, %r88, %r87;
	ld.shared.u32 	%r91, [%r11+52];
	ld.shared.u32 	%r92, [%r14+1664];
	mad.lo.s32 	%r93, %r92, %r91, %r90;
	ld.shared.u32 	%r94, [%r11+56];
	ld.shared.u32 	%r95, [%r14+1792];
	mad.lo.s32 	%r96, %r95, %r94, %r93;
	ld.shared.u32 	%r97, [%r11+60];
	ld.shared.u32 	%r98, [%r14+1920];
	mad.lo.s32 	%r99, %r98, %r97, %r96;
	ld.shared.u32 	%r100, [%r11+64];
	ld.shared.u32 	%r101, [%r14+2048];
	mad.lo.s32 	%r102, %r101, %r100, %r99;
	ld.shared.u32 	%r103, [%r11+68];
	ld.shared.u32 	%r104, [%r14+2176];
	mad.lo.s32 	%r105, %r104, %r103, %r102;
	ld.shared.u32 	%r106, [%r11+72];
	ld.shared.u32 	%r107, [%r14+2304];
	mad.lo.s32 	%r108, %r107, %r106, %r105;
	ld.shared.u32 	%r109, [%r11+76];
	ld.shared.u32 	%r110, [%r14+2432];
	mad.lo.s32 	%r111, %r110, %r109, %r108;
	ld.shared.u32 	%r112, [%r11+80];
	ld.shared.u32 	%r113, [%r14+2560];
	mad.lo.s32 	%r114, %r113, %r112, %r111;
	ld.shared.u32 	%r115, [%r11+84];
	ld.shared.u32 	%r116, [%r14+2688];
	mad.lo.s32 	%r117, %r116, %r115, %r114;
	ld.shared.u32 	%r118, [%r11+88];
	ld.shared.u32 	%r119, [%r14+2816];
	mad.lo.s32 	%r120, %r119, %r118, %r117;
	ld.shared.u32 	%r121, [%r11+92];
	ld.shared.u32 	%r122, [%r14+2944];
	mad.lo.s32 	%r123, %r122, %r121, %r120;
	ld.shared.u32 	%r124, [%r11+96];
	ld.shared.u32 	%r125, [%r14+3072];
	mad.lo.s32 	%r126, %r125, %r124, %r123;
	ld.shared.u32 	%r127, [%r11+100];
	ld.shared.u32 	%r128, [%r14+3200];
	mad.lo.s32 	%r129, %r128, %r127, %r126;
	ld.shared.u32 	%r130, [%r11+104];
	ld.shared.u32 	%r131, [%r14+3328];
	mad.lo.s32 	%r132, %r131, %r130, %r129;
	ld.shared.u32 	%r133, [%r11+108];
	ld.shared.u32 	%r134, [%r14+3456];
	mad.lo.s32 	%r135, %r134, %r133, %r132;
	ld.shared.u32 	%r136, [%r11+112];
	ld.shared.u32 	%r137, [%r14+3584];
	mad.lo.s32 	%r138, %r137, %r136, %r135;
	ld.shared.u32 	%r139, [%r11+116];
	ld.shared.u32 	%r140, [%r14+3712];
	mad.lo.s32 	%r141, %r140, %r139, %r138;
	ld.shared.u32 	%r142, [%r11+120];
	ld.shared.u32 	%r143, [%r14+3840];
	mad.lo.s32 	%r144, %r143, %r142, %r141;
	ld.shared.u32 	%r145, [%r11+124];
	ld.shared.u32 	%r146, [%r14+3968];
	mad.lo.s32 	%r154, %r146, %r145, %r144;
	bar.sync 	0;
	add.s32 	%r152, %r152, 1;
	setp.ne.s32 	%p6, %r152, 0;
	add.s32 	%r151, %r151, %r17;
	add.s32 	%r150, %r150, 32;
	@%p6 bra 	$L__BB1_5;
$L__BB1_10:
	setp.ge.s32 	%p7, %r9, %r28;
	setp.ge.s32 	%p8, %r10, %r30;
	or.pred  	%p9, %p7, %p8;
	@%p9 bra 	$L__BB1_12;
	mad.lo.s32 	%r147, %r30, %r9, %r10;
	cvta.to.global.u64 	%rd10, %rd6;
	mul.wide.s32 	%rd11, %r147, 4;
	add.s64 	%rd12, %rd10, %rd11;
	st.global.u32 	[%rd12], %r154;
$L__BB1_12:
	ret;

}


// ===== COMPILED SASS (sm_100) =====

	.target	sm_100

	.elftype	@"ET_EXEC"


//--------------------- .note.nv.tkinfo           --------------------------
	.section	.note.nv.tkinfo,"",@"SHT_NOTE"
	.sectionflags	@"SHF_NOTE_NV_TKINFO"
	.tkinfo
        /*0018*/ 	.word	0x00000002
        /*0030*/ 	.string	""
        /*0030*/ 	.string	"ptxas"
        /*0030*/ 	.string	"Cuda compilation tools, release 13.0, V13.0.88"
        /*0030*/ 	.string	"Build cuda_13.0.r13.0/compiler.36424714_0"
        /*0030*/ 	.string	"-arch sm_100 -m 64 "



//--------------------- .note.nv.cuinfo           --------------------------
	.section	.note.nv.cuinfo,"",@"SHT_NOTE"
	.sectionflags	@"SHF_NOTE_NV_CUINFO"
        /*0018*/ 	.short	0x0002
        /*001a*/ 	.short	0x0064
        /*001c*/ 	.short	0x0082
	.zero		2


//--------------------- .nv.info                  --------------------------
	.section	.nv.info,"",@"SHT_CUDA_INFO"
	.align	4


	//----- nvinfo : EIATTR_REGCOUNT
	.align		4
        /*0000*/ 	.byte	0x04, 0x2f
        /*0002*/ 	.short	(.L_1 - .L_0)
	.align		4
.L_0:
        /*0004*/ 	.word	index@(_Z20MatrixAdditionKernelPiS_S_ii)
        /*0008*/ 	.word	0x0000000c


	//----- nvinfo : EIATTR_FRAME_SIZE
	.align		4
.L_1:
        /*000c*/ 	.byte	0x04, 0x11
        /*000e*/ 	.short	(.L_3 - .L_2)
	.align		4
.L_2:
        /*0010*/ 	.word	index@(_Z20MatrixAdditionKernelPiS_S_ii)
        /*0014*/ 	.word	0x00000000


	//----- nvinfo : EIATTR_REGCOUNT
	.align		4
.L_3:
        /*0018*/ 	.byte	0x04, 0x2f
        /*001a*/ 	.short	(.L_5 - .L_4)
	.align		4
.L_4:
        /*001c*/ 	.word	index@(_Z15MatrixMulKernelPiS_S_iii)
        /*0020*/ 	.word	0x00000020


	//----- nvinfo : EIATTR_FRAME_SIZE
	.align		4
.L_5:
        /*0024*/ 	.byte	0x04, 0x11
        /*0026*/ 	.short	(.L_7 - .L_6)
	.align		4
.L_6:
        /*0028*/ 	.word	index@(_Z15MatrixMulKernelPiS_S_iii)
        /*002c*/ 	.word	0x00000000


	//----- nvinfo : EIATTR_MIN_STACK_SIZE
	.align		4
.L_7:
        /*0030*/ 	.byte	0x04, 0x12
        /*0032*/ 	.short	(.L_9 - .L_8)
	.align		4
.L_8:
        /*0034*/ 	.word	index@(_Z15MatrixMulKernelPiS_S_iii)
        /*0038*/ 	.word	0x00000000


	//----- nvinfo : EIATTR_MIN_STACK_SIZE
	.align		4
.L_9:
        /*003c*/ 	.byte	0x04, 0x12
        /*003e*/ 	.short	(.L_11 - .L_10)
	.align		4
.L_10:
        /*0040*/ 	.word	index@(_Z20MatrixAdditionKernelPiS_S_ii)
        /*0044*/ 	.word	0x00000000
.L_11:


//--------------------- .nv.compat                --------------------------
	.section	.nv.compat,"",@"SHT_CUDA_COMPAT_INFO"
	.align	4
        /*0000*/ 	.byte	0x02, 0x09, 0x00, 0x00, 0x02, 0x02, 0x01, 0x00, 0x02, 0x05, 0x05, 0x00, 0x03, 0x07, 0x01, 0x01
        /*0010*/ 	.byte	0x02, 0x03, 0x00, 0x00, 0x02, 0x06, 0x01, 0x00, 0x04, 0x0b, 0x08, 0x00, 0x09, 0x00, 0x00, 0x00
        /*0020*/ 	.byte	0x00, 0x00, 0x00, 0x00


//--------------------- .nv.info._Z15MatrixMulKernelPiS_S_iii --------------------------
	.section	.nv.info._Z15MatrixMulKernelPiS_S_iii,"",@"SHT_CUDA_INFO"
	.sectionflags	@""
	.align	4


	//----- nvinfo : EIATTR_CUDA_API_VERSION
	.align		4
        /*0000*/ 	.byte	0x04, 0x37
        /*0002*/ 	.short	(.L_13 - .L_12)
.L_12:
        /*0004*/ 	.word	0x00000082


	//----- nvinfo : EIATTR_KPARAM_INFO
	.align		4
.L_13:
        /*0008*/ 	.byte	0x04, 0x17
        /*000a*/ 	.short	(.L_15 - .L_14)
.L_14:
        /*000c*/ 	.word	0x00000000
        /*0010*/ 	.short	0x0005
        /*0012*/ 	.short	0x0020
        /*0014*/ 	.byte	0x00, 0xf0, 0x11, 0x00


	//----- nvinfo : EIATTR_KPARAM_INFO
	.align		4
.L_15:
        /*0018*/ 	.byte	0x04, 0x17
        /*001a*/ 	.short	(.L_17 - .L_16)
.L_16:
        /*001c*/ 	.word	0x00000000
        /*0020*/ 	.short	0x0004
        /*0022*/ 	.short	0x001c
        /*0024*/ 	.byte	0x00, 0xf0, 0x11, 0x00


	//----- nvinfo : EIATTR_KPARAM_INFO
	.align		4
.L_17:
        /*0028*/ 	.byte	0x04, 0x17
        /*002a*/ 	.short	(.L_19 - .L_18)
.L_18:
        /*002c*/ 	.word	0x00000000
        /*0030*/ 	.short	0x0003
        /*0032*/ 	.short	0x0018
        /*0034*/ 	.byte	0x00, 0xf0, 0x11, 0x00


	//----- nvinfo : EIATTR_KPARAM_INFO
	.align		4
.L_19:
        /*0038*/ 	.byte	0x04, 0x17
        /*003a*/ 	.short	(.L_21 - .L_20)
.L_20:
        /*003c*/ 	.word	0x00000000
        /*0040*/ 	.short	0x0002
        /*0042*/ 	.short	0x0010
        /*0044*/ 	.byte	0x00, 0xf5, 0x21, 0x00


	//----- nvinfo : EIATTR_KPARAM_INFO
	.align		4
.L_21:
        /*0048*/ 	.byte	0x04, 0x17
        /*004a*/ 	.short	(.L_23 - .L_22)
.L_22:
        /*004c*/ 	.word	0x00000000
        /*0050*/ 	.short	0x0001
        /*0052*/ 	.short	0x0008
        /*0054*/ 	.byte	0x00, 0xf5, 0x21, 0x00


	//----- nvinfo : EIATTR_KPARAM_INFO
	.align		4
.L_23:
        /*0058*/ 	.byte	0x04, 0x17
        /*005a*/ 	.short	(.L_25 - .L_24)
.L_24:
        /*005c*/ 	.word	0x00000000
        /*0060*/ 	.short	0x0000
        /*0062*/ 	.short	0x0000
        /*0064*/ 	.byte	0x00, 0xf5, 0x21, 0x00


	//----- nvinfo : EIATTR_SPARSE_MMA_MASK
	.align		4
.L_25:
        /*0068*/ 	.byte	0x03, 0x50
        /*006a*/ 	.short	0x0000


	//----- nvinfo : EIATTR_MAXREG_COUNT
	.align		4
        /*006c*/ 	.byte	0x03, 0x1b
        /*006e*/ 	.short	0x00ff


	//----- nvinfo : EIATTR_NUM_BARRIERS
	.align		4
        /*0070*/ 	.byte	0x02, 0x4c
        /*0072*/ 	.byte	0x01
	.zero		1


	//----- nvinfo : EIATTR_MERCURY_ISA_VERSION
	.align		4
        /*0074*/ 	.byte	0x03, 0x5f
        /*0076*/ 	.short	0x0101


	//----- nvinfo : EIATTR_VRC_CTA_INIT_COUNT
	.align		4
        /*0078*/ 	.byte	0x02, 0x4a
	.zero		1
	.zero		1


	//----- nvinfo : EIATTR_EXIT_INSTR_OFFSETS
	.align		4
        /*007c*/ 	.byte	0x04, 0x1c
        /*007e*/ 	.short	(.L_27 - .L_26)


	//   ....[0]....
.L_26:
        /*0080*/ 	.word	0x000010f0


	//   ....[1]....
        /*0084*/ 	.word	0x00001140


	//----- nvinfo : EIATTR_CRS_STACK_SIZE
	.align		4
.L_27:
        /*0088*/ 	.byte	0x04, 0x1e
        /*008a*/ 	.short	(.L_29 - .L_28)
.L_28:
        /*008c*/ 	.word	0x00000000


	//----- nvinfo : EIATTR_CBANK_PARAM_SIZE
	.align		4
.L_29:
        /*0090*/ 	.byte	0x03, 0x19
        /*0092*/ 	.short	0x0024


	//----- nvinfo : EIATTR_PARAM_CBANK
	.align		4
        /*0094*/ 	.byte	0x04, 0x0a
        /*0096*/ 	.short	(.L_31 - .L_30)
	.align		4
.L_30:
        /*0098*/ 	.word	index@(.nv.constant0._Z15MatrixMulKernelPiS_S_iii)
        /*009c*/ 	.short	0x0380
        /*009e*/ 	.short	0x0024


	//----- nvinfo : EIATTR_SW_WAR
	.align		4
.L_31:
        /*00a0*/ 	.byte	0x04, 0x36
        /*00a2*/ 	.short	(.L_33 - .L_32)
.L_32:
        /*00a4*/ 	.word	0x00000008
.L_33:


//--------------------- .nv.info._Z20MatrixAdditionKernelPiS_S_ii --------------------------
	.section	.nv.info._Z20MatrixAdditionKernelPiS_S_ii,"",@"SHT_CUDA_INFO"
	.sectionflags	@""
	.align	4


	//----- nvinfo : EIATTR_CUDA_API_VERSION
	.align		4
        /*0000*/ 	.byte	0x04, 0x37
        /*0002*/ 	.short	(.L_35 - .L_34)
.L_34:
        /*0004*/ 	.word	0x00000082


	//----- nvinfo : EIATTR_KPARAM_INFO
	.align		4
.L_35:
        /*0008*/ 	.byte	0x04, 0x17
        /*000a*/ 	.short	(.L_37 - .L_36)
.L_36:
        /*000c*/ 	.word	0x00000000
        /*0010*/ 	.short	0x0004
        /*0012*/ 	.short	0x001c
        /*0014*/ 	.byte	0x00, 0xf0, 0x11, 0x00


	//----- nvinfo : EIATTR_KPARAM_INFO
	.align		4
.L_37:
        /*0018*/ 	.byte	0x04, 0x17
        /*001a*/ 	.short	(.L_39 - .L_38)
.L_38:
        /*001c*/ 	.word	0x00000000
        /*0020*/ 	.short	0x0003
        /*0022*/ 	.short	0x0018
        /*0024*/ 	.byte	0x00, 0xf0, 0x11, 0x00


	//----- nvinfo : EIATTR_KPARAM_INFO
	.align		4
.L_39:
        /*0028*/ 	.byte	0x04, 0x17
        /*002a*/ 	.short	(.L_41 - .L_40)
.L_40:
        /*002c*/ 	.word	0x00000000
        /*0030*/ 	.short	0x0002
        /*0032*/ 	.short	0x0010
        /*0034*/ 	.byte	0x00, 0xf5, 0x21, 0x00


	//----- nvinfo : EIATTR_KPARAM_INFO
	.align		4
.L_41:
        /*0038*/ 	.byte	0x04, 0x17
        /*003a*/ 	.short	(.L_43 - .L_42)
.L_42:
        /*003c*/ 	.word	0x00000000
        /*0040*/ 	.short	0x0001
        /*0042*/ 	.short	0x0008
        /*0044*/ 	.byte	0x00, 0xf5, 0x21, 0x00


	//----- nvinfo : EIATTR_KPARAM_INFO
	.align		4
.L_43:
        /*0048*/ 	.byte	0x04, 0x17
        /*004a*/ 	.short	(.L_45 - .L_44)
.L_44:
        /*004c*/ 	.word	0x00000000
        /*0050*/ 	.short	0x0000
        /*0052*/ 	.short	0x0000
        /*0054*/ 	.byte	0x00, 0xf5, 0x21, 0x00


	//----- nvinfo : EIATTR_SPARSE_MMA_MASK
	.align		4
.L_45:
        /*0058*/ 	.byte	0x03, 0x50
        /*005a*/ 	.short	0x0000


	//----- nvinfo : EIATTR_MAXREG_COUNT
	.align		4
        /*005c*/ 	.byte	0x03, 0x1b
        /*005e*/ 	.short	0x00ff


	//----- nvinfo : EIATTR_MERCURY_ISA_VERSION
	.align		4
        /*0060*/ 	.byte	0x03, 0x5f
        /*0062*/ 	.short	0x0101


	//----- nvinfo : EIATTR_VRC_CTA_INIT_COUNT
	.align		4
        /*0064*/ 	.byte	0x02, 0x4a
	.zero		1
	.zero		1


	//----- nvinfo : EIATTR_EXIT_INSTR_OFFSETS
	.align		4
        /*0068*/ 	.byte	0x04, 0x1c
        /*006a*/ 	.short	(.L_47 - .L_46)


	//   ....[0]....
.L_46:
        /*006c*/ 	.word	0x00000080


	//   ....[1]....
        /*0070*/ 	.word	0x00000140


	//----- nvinfo : EIATTR_CBANK_PARAM_SIZE
	.align		4
.L_47:
        /*0074*/ 	.byte	0x03, 0x19
        /*0076*/ 	.short	0x0020


	//----- nvinfo : EIATTR_PARAM_CBANK
	.align		4
        /*0078*/ 	.byte	0x04, 0x0a
        /*007a*/ 	.short	(.L_49 - .L_48)
	.align		4
.L_48:
        /*007c*/ 	.word	index@(.nv.constant0._Z20MatrixAdditionKernelPiS_S_ii)
        /*0080*/ 	.short	0x0380
        /*0082*/ 	.short	0x0020


	//----- nvinfo : EIATTR_SW_WAR
	.align		4
.L_49:
        /*0084*/ 	.byte	0x04, 0x36
        /*0086*/ 	.short	(.L_51 - .L_50)
.L_50:
        /*0088*/ 	.word	0x00000008
.L_51:


//--------------------- .nv.callgraph             --------------------------
	.section	.nv.callgraph,"",@"SHT_CUDA_CALLGRAPH"
	.align	4
	.sectionentsize	8
	.align		4
        /*0000*/ 	.word	0x00000000
	.align		4
        /*0004*/ 	.word	0xffffffff
	.align		4
        /*0008*/ 	.word	0x00000000
	.align		4
        /*000c*/ 	.word	0xfffffffe
	.align		4
        /*0010*/ 	.word	0x00000000
	.align		4
        /*0014*/ 	.word	0xfffffffd
	.align		4
        /*0018*/ 	.word	0x00000000
	.align		4
        /*001c*/ 	.word	0xfffffffc


//--------------------- .text._Z15MatrixMulKernelPiS_S_iii --------------------------
	.section	.text._Z15MatrixMulKernelPiS_S_iii,"ax",@progbits
	.align	128
        .global         _Z15MatrixMulKernelPiS_S_iii
        .type           _Z15MatrixMulKernelPiS_S_iii,@function
        .size           _Z15MatrixMulKernelPiS_S_iii,(.L_x_7 - _Z15MatrixMulKernelPiS_S_iii)
        .other          _Z15MatrixMulKernelPiS_S_iii,@"STO_CUDA_ENTRY STV_DEFAULT"
_Z15MatrixMulKernelPiS_S_iii:
.text._Z15MatrixMulKernelPiS_S_iii:
[----:B------:R-:W-:Y:S01]  /*0000*/  LDC R1, c[0x0][0x37c] ;  /* 0x0000df00ff017b82 */ /* 0x000fe20000000800 */
[----:B------:R-:W0:Y:S07]  /*0010*/  S2R R16, SR_CTAID.Y ;  /* 0x0000000000107919 */ /* 0x000e2e0000002600 */
[----:B------:R-:W0:Y:S01]  /*0020*/  S2UR UR7, SR_CTAID.X ;  /* 0x00000000000779c3 */ /* 0x000e220000002500 */
[----:B------:R-:W-:Y:S01]  /*0030*/  BSSY.RECONVERGENT B0, `(.L_x_0) ;  /* 0x0000091000007945 */ /* 0x000fe20003800200 */
[----:B------:R-:W0:Y:S01]  /*0040*/  S2R R9, SR_TID.X ;  /* 0x0000000000097919 */ /* 0x000e220000002100 */
[----:B------:R-:W1:Y:S01]  /*0050*/  S2R R4, SR_TID.Y ;  /* 0x0000000000047919 */ /* 0x000e620000002200 */
[----:B0-----:R-:W-:-:S04]  /*0060*/  LOP3.LUT R0, R9, UR7, R16, 0xfe, !PT ;  /* 0x0000000709007c12 */ /* 0x001fc8000f8efe10 */
[----:B-1----:R-:W-:-:S13]  /*0070*/  LOP3.LUT P0, RZ, R0, R4, RZ, 0xfc, !PT ;  /* 0x0000000400ff7212 */ /* 0x002fda000780fcff */
[----:B------:R-:W-:Y:S05]  /*0080*/  @P0 BRA `(.L_x_1) ;  /* 0x00000008002c0947 */ /* 0x000fea0003800000 */
[----:B------:R-:W0:Y:S01]  /*0090*/  S2UR UR6, SR_CgaCtaId ;  /* 0x00000000000679c3 */ /* 0x000e220000008800 */
[----:B------:R-:W-:Y:S01]  /*00a0*/  UMOV UR4, 0x400 ;  /* 0x0000040000047882 */ /* 0x000fe20000000000 */
[----:B------:R-:W-:Y:S01]  /*00b0*/  HFMA2 R0, -RZ, RZ, 0, 7.62939453125e-06 ;  /* 0x00000080ff007431 */ /* 0x000fe200000001ff */
[----:B------:R-:W-:-:S04]  /*00c0*/  UIADD3 UR5, UPT, UPT, UR4, 0x1000, URZ ;  /* 0x0000100004057890 */ /* 0x000fc8000fffe0ff */
[----:B0-----:R-:W-:Y:S02]  /*00d0*/  ULEA UR5, UR6, UR5, 0x18 ;  /* 0x0000000506057291 */ /* 0x001fe4000f8ec0ff */
[----:B------:R-:W-:Y:S02]  /*00e0*/  ULEA UR4, UR6, UR4, 0x18 ;  /* 0x0000000406047291 */ /* 0x000fe4000f8ec0ff */
[----:B------:R-:W-:-:S12]  /*00f0*/  UIADD3 UR5, UPT, UPT, UR5, 0x80, URZ ;  /* 0x0000008005057890 */ /* 0x000fd8000fffe0ff */
.L_x_2:
[----:B------:R-:W-:Y:S04]  /*0100*/  STS [R0+UR4+-0x80], RZ ;  /* 0xffff80ff00007988 */ /* 0x000fe80008000804 */
[----:B------:R-:W-:Y:S04]  /*0110*/  STS [UR5+-0x80], RZ ;  /* 0xffff80ffff007988 */ /* 0x000fe80008000805 */
        /* <DEDUP_REMOVED lines=62> */
[----:B------:R-:W-:Y:S04]  /*0500*/  STS [R0+UR4], RZ ;  /* 0x000000ff00007988 */ /* 0x000fe80008000804 */
[----:B------:R-:W-:Y:S04]  /*0510*/  STS [UR5], RZ ;  /* 0x000000ffff007988 */ /* 0x000fe80008000805 */
[----:B------:R-:W-:Y:S04]  /*0520*/  STS [R0+UR4+0x4], RZ ;  /* 0x000004ff00007988 */ /* 0x000fe80008000804 */
[----:B------:R-:W-:Y:S04]  /*0530*/  STS [UR5+0x4], RZ ;  /* 0x000004ffff007988 */ /* 0x000fe80008000805 */
        /* <DEDUP_REMOVED lines=58> */
[----:B------:R0:W-:Y:S04]  /*08e0*/  STS [R0+UR4+0x7c], RZ ;  /* 0x00007cff00007988 */ /* 0x0001e80008000804 */
[----:B------:R-:W-:Y:S01]  /*08f0*/  STS [UR5+0x7c], RZ ;  /* 0x00007cffff007988 */ /* 0x000fe20008000805 */
[----:B------:R-:W-:Y:S01]  /*0900*/  UIADD3 UR5, UPT, UPT, UR5, 0x100, URZ ;  /* 0x0000010005057890 */ /* 0x000fe2000fffe0ff */
[----:B0-----:R-:W-:-:S04]  /*0910*/  IADD3 R0, PT, PT, R0, 0x100, RZ ;  /* 0x0000010000007810 */ /* 0x001fc80007ffe0ff */
[----:B------:R-:W-:-:S13]  /*0920*/  ISETP.NE.AND P0, PT, R0, 0x1080, PT ;  /* 0x000010800000780c */ /* 0x000fda0003f05270 */
[----:B------:R-:W-:Y:S05]  /*0930*/  @P0 BRA `(.L_x_2) ;  /* 0xfffffff400f00947 */ /* 0x000fea000383ffff */
.L_x_1:
[----:B------:R-:W-:Y:S05]  /*0940*/  BSYNC.RECONVERGENT B0 ;  /* 0x0000000000007941 */ /* 0x000fea0003800200 */
.L_x_0:
[----:B------:R-:W-:Y:S01]  /*0950*/  BAR.SYNC.DEFER_BLOCKING 0x0 ;  /* 0x0000000000007b1d */ /* 0x000fe20000010000 */
[----:B------:R-:W-:-:S05]  /*0960*/  MOV R23, RZ ;  /* 0x000000ff00177202 */ /* 0x000fca0000000f00 */
[----:B------:R-:W0:Y:S01]  /*0970*/  LDCU UR10, c[0x0][0x39c] ;  /* 0x00007380ff0a77ac */ /* 0x000e220008000800 */
[----:B------:R-:W1:Y:S01]  /*0980*/  LDCU UR4, c[0x0][0x364] ;  /* 0x00006c80ff0477ac */ /* 0x000e620008000800 */
[----:B------:R-:W2:Y:S01]  /*0990*/  LDC R0, c[0x0][0x360] ;  /* 0x0000d800ff007b82 */ /* 0x000ea20000000800 */
[----:B------:R-:W3:Y:S01]  /*09a0*/  LDCU UR13, c[0x0][0x3a0] ;  /* 0x00007400ff0d77ac */ /* 0x000ee20008000800 */
[----:B------:R-:W4:Y:S01]  /*09b0*/  LDCU.64 UR8, c[0x0][0x358] ;  /* 0x00006b00ff0877ac */ /* 0x000f220008000a00 */
[----:B0-----:R-:W-:Y:S01]  /*09c0*/  UISETP.GE.AND UP0, UPT, UR10, 0x1, UPT ;  /* 0x000000010a00788c */ /* 0x001fe2000bf06270 */
[----:B-1----:R-:W-:Y:S02]  /*09d0*/  IMAD R16, R16, UR4, R4 ;  /* 0x0000000410107c24 */ /* 0x002fe4000f8e0204 */
[----:B--2---:R-:W-:Y:S02]  /*09e0*/  IMAD R17, R0, UR7, R9 ;  /* 0x0000000700117c24 */ /* 0x004fe4000f8e0209 */
[----:B------:R-:W-:Y:S06]  /*09f0*/  BAR.SYNC.DEFER_BLOCKING 0x0 ;  /* 0x0000000000007b1d */ /* 0x000fec0000010000 */
[----:B---34-:R-:W-:Y:S05]  /*0a00*/  BRA.U !UP0, `(.L_x_3) ;  /* 0x0000000508ac7547 */ /* 0x018fea000b800000 */
[----:B------:R-:W0:Y:S01]  /*0a10*/  S2UR UR6, SR_CgaCtaId ;  /* 0x00000000000679c3 */ /* 0x000e220000008800 */
[----:B------:R-:W1:Y:S01]  /*0a20*/  LDCU UR11, c[0x0][0x3a0] ;  /* 0x00007400ff0b77ac */ /* 0x000e620008000800 */
[----:B------:R-:W-:Y:S02]  /*0a30*/  HFMA2 R23, -RZ, RZ, 0, 0 ;  /* 0x00000000ff177431 */ /* 0x000fe400000001ff */
[----:B------:R-:W-:Y:S01]  /*0a40*/  IMAD R0, R16, UR10, R9 ;  /* 0x0000000a10007c24 */ /* 0x000fe2000f8e0209 */
[----:B------:R-:W2:Y:S03]  /*0a50*/  LDCU UR12, c[0x0][0x398] ;  /* 0x00007300ff0c77ac */ /* 0x000ea60008000800 */
[----:B------:R-:W3:Y:S01]  /*0a60*/  LDC R2, c[0x0][0x3a0] ;  /* 0x0000e800ff027b82 */ /* 0x000ee20000000800 */
[----:B------:R-:W-:Y:S01]  /*0a70*/  UMOV UR5, 0x400 ;  /* 0x0000040000057882 */ /* 0x000fe20000000000 */
[----:B------:R-:W-:-:S02]  /*0a80*/  UIADD3 UR4, UPT, UPT, UR10, 0x1f, URZ ;  /* 0x0000001f0a047890 */ /* 0x000fc4000fffe0ff */
[----:B------:R-:W-:Y:S02]  /*0a90*/  UIADD3 UR7, UPT, UPT, UR5, 0x1000, URZ ;  /* 0x0000100005077890 */ /* 0x000fe4000fffe0ff */
[----:B------:R-:W-:Y:S02]  /*0aa0*/  USHF.R.U32.HI UR4, URZ, 0x5, UR4 ;  /* 0x00000005ff047899 */ /* 0x000fe40008011604 */
[----:B------:R-:W4:Y:S02]  /*0ab0*/  LDC.64 R18, c[0x0][0x380] ;  /* 0x0000e000ff127b82 */ /* 0x000f240000000a00 */
[----:B------:R-:W-:Y:S01]  /*0ac0*/  UIADD3 UR4, UPT, UPT, -UR4, URZ, URZ ;  /* 0x000000ff04047290 */ /* 0x000fe2000fffe1ff */
[----:B-1----:R-:W-:Y:S01]  /*0ad0*/  IMAD R3, R4, UR11, R17 ;  /* 0x0000000b04037c24 */ /* 0x002fe2000f8e0211 */
[----:B--2---:R-:W-:Y:S01]  /*0ae0*/  ISETP.GE.AND P0, PT, R16, UR12, PT ;  /* 0x0000000c10007c0c */ /* 0x004fe2000bf06270 */
[----:B0-----:R-:W-:Y:S02]  /*0af0*/  ULEA UR5, UR6, UR5, 0x18 ;  /* 0x0000000506057291 */ /* 0x001fe4000f8ec0ff */
[----:B------:R-:W-:-:S04]  /*0b00*/  ULEA UR7, UR6, UR7, 0x18 ;  /* 0x0000000706077291 */ /* 0x000fc8000f8ec0ff */
[C---:B------:R-:W-:Y:S02]  /*0b10*/  LEA R7, R4.reuse, UR5, 0x7 ;  /* 0x0000000504077c11 */ /* 0x040fe4000f8e38ff */
[C---:B------:R-:W-:Y:S02]  /*0b20*/  LEA R5, R9.reuse, UR7, 0x2 ;  /* 0x0000000709057c11 */ /* 0x040fe4000f8e10ff */
[----:B------:R-:W-:Y:S02]  /*0b30*/  LEA R6, R9, R7, 0x2 ;  /* 0x0000000709067211 */ /* 0x000fe400078e10ff */
[----:B------:R-:W-:-:S07]  /*0b40*/  LEA R4, R4, R5, 0x7 ;  /* 0x0000000504047211 */ /* 0x000fce00078e38ff */
.L_x_4:
[----:B---3--:R-:W-:Y:S01]  /*0b50*/  ISETP.GE.AND P1, PT, R17, R2, PT ;  /* 0x000000021100720c */ /* 0x008fe20003f26270 */
[----:B----4-:R-:W-:-:S05]  /*0b60*/  IMAD.WIDE R8, R0, 0x4, R18 ;  /* 0x0000000400087825 */ /* 0x010fca00078e0212 */
[----:B------:R-:W2:Y:S07]  /*0b70*/  @!P0 LDG.E R29, desc[UR8][R8.64] ;  /* 0x00000008081d8981 */ /* 0x000eae000c1e1900 */
[----:B------:R-:W0:Y:S02]  /*0b80*/  @!P1 LDC.64 R24, c[0x0][0x388] ;  /* 0x0000e200ff189b82 */ /* 0x000e240000000a00 */
[----:B0-----:R-:W-:-:S06]  /*0b90*/  @!P1 IMAD.WIDE R24, R3, 0x4, R24 ;  /* 0x0000000403189825 */ /* 0x001fcc00078e0218 */
[----:B------:R-:W3:Y:S01]  /*0ba0*/  @!P1 LDG.E R25, desc[UR8][R24.64] ;  /* 0x0000000818199981 */ /* 0x000ee2000c1e1900 */
[----:B------:R-:W-:-:S03]  /*0bb0*/  UIADD3 UR4, UPT, UPT, UR4, 0x1, URZ ;  /* 0x0000000104047890 */ /* 0x000fc6000fffe0ff */
[----:B--2---:R-:W-:Y:S04]  /*0bc0*/  @!P0 STS [R6], R29 ;  /* 0x0000001d06008388 */ /* 0x004fe80000000800 */
[----:B---3--:R-:W-:Y:S01]  /*0bd0*/  @!P1 STS [R4], R25 ;  /* 0x0000001904009388 */ /* 0x008fe20000000800 */
[----:B------:R-:W-:Y:S06]  /*0be0*/  BAR.SYNC.DEFER_BLOCKING 0x0 ;  /* 0x0000000000007b1d */ /* 0x000fec0000010000 */
[----:B------:R-:W-:Y:S04]  /*0bf0*/  LDS R26, [R5] ;  /* 0x00000000051a7984 */ /* 0x000fe80000000800 */
[----:B------:R-:W0:Y:S04]  /*0c00*/  LDS.128 R12, [R7] ;  /* 0x00000000070c7984 */ /* 0x000e280000000c00 */
[----:B------:R-:W1:Y:S04]  /*0c10*/  LDS R28, [R5+0x80] ;  /* 0x00008000051c7984 */ /* 0x000e680000000800 */
[----:B------:R-:W2:Y:S04]  /*0c20*/  LDS R27, [R5+0x100] ;  /* 0x00010000051b7984 */ /* 0x000ea80000000800 */
[----:B------:R-:W3:Y:S04]  /*0c30*/  LDS R20, [R5+0x180] ;  /* 0x0001800005147984 */ /* 0x000ee80000000800 */
[----:B------:R-:W-:Y:S04]  /*0c40*/  LDS R21, [R5+0x200] ;  /* 0x0002000005157984 */ /* 0x000fe80000000800 */
[----:B------:R-:W4:Y:S04]  /*0c50*/  LDS.128 R8, [R7+0x10] ;  /* 0x0000100007087984 */ /* 0x000f280000000c00 */
[----:B------:R-:W5:Y:S04]  /*0c60*/  LDS R22, [R5+0x280] ;  /* 0x0002800005167984 */ /* 0x000f680000000800 */
[----:B------:R-:W5:Y:S04]  /*0c70*/  LDS R25, [R5+0x300] ;  /* 0x0003000005197984 */ /* 0x000f680000000800 */
[----:B------:R-:W5:Y:S01]  /*0c80*/  LDS R24, [R5+0x380] ;  /* 0x0003800005187984 */ /* 0x000f620000000800 */
[----:B0-----:R-:W-:-:S03]  /*0c90*/  IMAD R12, R12, R26, R23 ;  /* 0x0000001a0c0c7224 */ /* 0x001fc600078e0217 */
[----:B------:R-:W-:Y:S01]  /*0ca0*/  LDS R23, [R5+0x400] ;  /* 0x0004000005177984 */ /* 0x000fe20000000800 */
[----:B-1----:R-:W-:-:S04]  /*0cb0*/  IMAD R12, R28, R13, R12 ;  /* 0x0000000d1c0c7224 */ /* 0x002fc800078e020c */
[----:B--2---:R-:W-:-:S04]  /*0cc0*/  IMAD R12, R27, R14, R12 ;  /* 0x0000000e1b0c7224 */ /* 0x004fc800078e020c */
[----:B---3--:R-:W-:Y:S02]  /*0cd0*/  IMAD R26, R20, R15, R12 ;  /* 0x0000000f141a7224 */ /* 0x008fe400078e020c */
[----:B------:R-:W0:Y:S04]  /*0ce0*/  LDS.128 R12, [R7+0x20] ;  /* 0x00002000070c7984 */ /* 0x000e280000000c00 */
[----:B------:R-:W1:Y:S01]  /*0cf0*/  LDS R20, [R5+0x480] ;  /* 0x0004800005147984 */ /* 0x000e620000000800 */
[----:B----4-:R-:W-:-:S03]  /*0d00*/  IMAD R8, R8, R21, R26 ;  /* 0x0000001508087224 */ /* 0x010fc600078e021a */
[----:B------:R-:W2:Y:S01]  /*0d10*/  LDS R21, [R5+0x500] ;  /* 0x0005000005157984 */ /* 0x000ea20000000800 */
[----:B-----5:R-:W-:-:S03]  /*0d20*/  IMAD R8, R22, R9, R8 ;  /* 0x0000000916087224 */ /* 0x020fc600078e0208 */
[----:B------:R-:W3:Y:S01]  /*0d30*/  LDS R26, [R5+0x580] ;  /* 0x00058000051a7984 */ /* 0x000ee20000000800 */
[----:B------:R-:W-:-:S03]  /*0d40*/  IMAD R8, R25, R10, R8 ;  /* 0x0000000a19087224 */ /* 0x000fc600078e0208 */
[----:B------:R-:W-:Y:S01]  /*0d50*/  LDS R25, [R5+0x600] ;  /* 0x0006000005197984 */ /* 0x000fe20000000800 */
[----:B------:R-:W-:-:S03]  /*0d60*/  IMAD R24, R24, R11, R8 ;  /* 0x0000000b18187224 */ /* 0x000fc600078e0208 */
[----:B------:R-:W4:Y:S04]  /*0d70*/  LDS.128 R8, [R7+0x30] ;  /* 0x0000300007087984 */ /* 0x000f280000000c00 */
[----:B------:R-:W5:Y:S01]  /*0d80*/  LDS R22, [R5+0x680] ;  /* 0x0006800005167984 */ /* 0x000f620000000800 */
[----:B0-----:R-:W-:-:S03]  /*0d90*/  IMAD R12, R12, R23, R24 ;  /* 0x000000170c0c7224 */ /* 0x001fc600078e0218 */
[----:B------:R-:W0:Y:S01]  /*0da0*/  LDS R23, [R5+0x700] ;  /* 0x0007000005177984 */ /* 0x000e220000000800 */
[----:B-1----:R-:W-:-:S03]  /*0db0*/  IMAD R12, R20, R13, R12 ;  /* 0x0000000d140c7224 */ /* 0x002fc600078e020c */
[----:B------:R-:W1:Y:S01]  /*0dc0*/  LDS R24, [R5+0x780] ;  /* 0x0007800005187984 */ /* 0x000e620000000800 */
[----:B--2---:R-:W-:-:S03]  /*0dd0*/  IMAD R12, R21, R14, R12 ;  /* 0x0000000e150c7224 */ /* 0x004fc600078e020c */
[----:B------:R-:W-:Y:S01]  /*0de0*/  LDS R21, [R5+0x800] ;  /* 0x0008000005157984 */ /* 0x000fe20000000800 */
[----:B---3--:R-:W-:-:S03]  /*0df0*/  IMAD R26, R26, R15, R12 ;  /* 0x0000000f1a1a7224 */ /* 0x008fc600078e020c */
[----:B------:R-:W2:Y:S04]  /*0e00*/  LDS.128 R12, [R7+0x40] ;  /* 0x00004000070c7984 */ /* 0x000ea80000000c00 */
[----:B------:R-:W3:Y:S01]  /*0e10*/  LDS R20, [R5+0x880] ;  /* 0x0008800005147984 */ /* 0x000ee20000000800 */
[----:B----4-:R-:W-:-:S03]  /*0e20*/  IMAD R8, R8, R25, R26 ;  /* 0x0000001908087224 */ /* 0x010fc600078e021a */
[----:B------:R-:W4:Y:S04]  /*0e30*/  LDS R25, [R5+0x900] ;  /* 0x0009000005197984 */ /* 0x000f280000000800 */
[----:B------:R-:W4:Y:S01]  /*0e40*/  LDS R26, [R5+0x980] ;  /* 0x00098000051a7984 */ /* 0x000f220000000800 */
[----:B-----5:R-:W-:-:S03]  /*0e50*/  IMAD R8, R22, R9, R8 ;  /* 0x0000000916087224 */ /* 0x020fc600078e0208 */
[----:B------:R-:W-:Y:S01]  /*0e60*/  LDS R22, [R5+0xa80] ;  /* 0x000a800005167984 */ /* 0x000fe20000000800 */
[----:B0-----:R-:W-:-:S03]  /*0e70*/  IMAD R8, R23, R10, R8 ;  /* 0x0000000a17087224 */ /* 0x001fc600078e0208 */
[----:B------:R-:W-:Y:S01]  /*0e80*/  LDS R23, [R5+0xa00] ;  /* 0x000a000005177984 */ /* 0x000fe20000000800 */
[----:B-1----:R-:W-:-:S03]  /*0e90*/  IMAD R24, R24, R11, R8 ;  /* 0x0000000b18187224 */ /* 0x002fc600078e0208 */
[----:B------:R-:W0:Y:S01]  /*0ea0*/  LDS.128 R8, [R7+0x50] ;  /* 0x0000500007087984 */ /* 0x000e220000000c00 */
[----:B--2---:R-:W-:-:S03]  /*0eb0*/  IMAD R12, R12, R21, R24 ;  /* 0x000000150c0c7224 */ /* 0x004fc600078e0218 */
[----:B------:R-:W1:Y:S01]  /*0ec0*/  LDS R21, [R5+0xb00] ;  /* 0x000b000005157984 */ /* 0x000e620000000800 */
[----:B---3--:R-:W-:-:S03]  /*0ed0*/  IMAD R12, R20, R13, R12 ;  /* 0x0000000d140c7224 */ /* 0x008fc600078e020c */
[----:B------:R-:W2:Y:S01]  /*0ee0*/  LDS R20, [R5+0xb80] ;  /* 0x000b800005147984 */ /* 0x000ea20000000800 */
[----:B----4-:R-:W-:-:S03]  /*0ef0*/  IMAD R12, R25, R14, R12 ;  /* 0x0000000e190c7224 */ /* 0x010fc600078e020c */
[----:B------:R-:W-:Y:S01]  /*0f00*/  LDS R25, [R5+0xc00] ;  /* 0x000c000005197984 */ /* 0x000fe20000000800 */
[----:B------:R-:W-:-:S03]  /*0f10*/  IMAD R26, R26, R15, R12 ;  /* 0x0000000f1a1a7224 */ /* 0x000fc600078e020c */
[----:B------:R-:W3:Y:S04]  /*0f20*/  LDS.128 R12, [R7+0x60] ;  /* 0x00006000070c7984 */ /* 0x000ee80000000c00 */
[----:B------:R-:W4:Y:S01]  /*0f30*/  LDS R24, [R5+0xc80] ;  /* 0x000c800005187984 */ /* 0x000f220000000800 */
[----:B0-----:R-:W-:-:S03]  /*0f40*/  IMAD R8, R8, R23, R26 ;  /* 0x0000001708087224 */ /* 0x001fc600078e021a */
[----:B------:R-:W0:Y:S01]  /*0f50*/  LDS R23, [R5+0xd00] ;  /* 0x000d000005177984 */ /* 0x000e220000000800 */
[----:B------:R-:W-:-:S03]  /*0f60*/  IMAD R8, R22, R9, R8 ;  /* 0x0000000916087224 */ /* 0x000fc600078e0208 */
[----:B------:R-:W5:Y:S01]  /*0f70*/  LDS R22, [R5+0xd80] ;  /* 0x000d800005167984 */ /* 0x000f620000000800 */
[----:B-1----:R-:W-:-:S03]  /*0f80*/  IMAD R8, R21, R10, R8 ;  /* 0x0000000a15087224 */ /* 0x002fc600078e0208 */
[----:B------:R-:W-:Y:S01]  /*0f90*/  LDS R21, [R5+0xe00] ;  /* 0x000e000005157984 */ /* 0x000fe20000000800 */
[----:B--2---:R-:W-:-:S03]  /*0fa0*/  IMAD R26, R20, R11, R8 ;  /* 0x0000000b141a7224 */ /* 0x004fc600078e0208 */
[----:B------:R-:W1:Y:S04]  /*0fb0*/  LDS.128 R8, [R7+0x70] ;  /* 0x0000700007087984 */ /* 0x000e680000000c00 */
[----:B------:R-:W2:Y:S01]  /*0fc0*/  LDS R20, [R5+0xe80] ;  /* 0x000e800005147984 */ /* 0x000ea20000000800 */
[----:B---3--:R-:W-:-:S03]  /*0fd0*/  IMAD R26, R12, R25, R26 ;  /* 0x000000190c1a7224 */ /* 0x008fc600078e021a */
[----:B------:R-:W3:Y:S04]  /*0fe0*/  LDS R25, [R5+0xf00] ;  /* 0x000f000005197984 */ /* 0x000ee80000000800 */
[----:B------:R-:W3:Y:S01]  /*0ff0*/  LDS R12, [R5+0xf80] ;  /* 0x000f8000050c7984 */ /* 0x000ee20000000800 */
[----:B----4-:R-:W-:Y:S01]  /*1000*/  IMAD R13, R24, R13, R26 ;  /* 0x0000000d180d7224 */ /* 0x010fe200078e021a */
[----:B------:R-:W-:-:S03]  /*1010*/  UISETP.NE.AND UP0, UPT, UR4, URZ, UPT ;  /* 0x000000ff0400728c */ /* 0x000fc6000bf05270 */
[----:B0-----:R-:W-:-:S04]  /*1020*/  IMAD R13, R23, R14, R13 ;  /* 0x0000000e170d7224 */ /* 0x001fc800078e020d */
[----:B-----5:R-:W-:-:S04]  /*1030*/  IMAD R13, R22, R15, R13 ;  /* 0x0000000f160d7224 */ /* 0x020fc800078e020d */
[----:B-1----:R-:W-:-:S04]  /*1040*/  IMAD R8, R8, R21, R13 ;  /* 0x0000001508087224 */ /* 0x002fc800078e020d */
[----:B--2---:R-:W-:-:S04]  /*1050*/  IMAD R8, R20, R9, R8 ;  /* 0x0000000914087224 */ /* 0x004fc800078e0208 */
[----:B---3--:R-:W-:Y:S01]  /*1060*/  IMAD R8, R25, R10, R8 ;  /* 0x0000000a19087224 */ /* 0x008fe200078e0208 */
[----:B------:R-:W-:Y:S02]  /*1070*/  IADD3 R0, PT, PT, R0, 0x20, RZ ;  /* 0x0000002000007810 */ /* 0x000fe40007ffe0ff */
[----:B------:R-:W-:Y:S01]  /*1080*/  LEA R3, R2, R3, 0x5 ;  /* 0x0000000302037211 */ /* 0x000fe200078e28ff */
[----:B------:R-:W-:Y:S01]  /*1090*/  IMAD R23, R12, R11, R8 ;  /* 0x0000000b0c177224 */ /* 0x000fe200078e0208 */
[----:B------:R-:W-:Y:S06]  /*10a0*/  BAR.SYNC.DEFER_BLOCKING 0x0 ;  /* 0x0000000000007b1d */ /* 0x000fec0000010000 */
[----:B------:R-:W-:Y:S05]  /*10b0*/  BRA.U UP0, `(.L_x_4) ;  /* 0xfffffff900a47547 */ /* 0x000fea000b83ffff */
.L_x_3:
[----:B------:R-:W0:Y:S01]  /*10c0*/  LDCU UR4, c[0x0][0x398] ;  /* 0x00007300ff0477ac */ /* 0x000e220008000800 */
[----:B------:R-:W-:-:S04]  /*10d0*/  ISETP.GE.AND P0, PT, R17, UR13, PT ;  /* 0x0000000d11007c0c */ /* 0x000fc8000bf06270 */
[----:B0-----:R-:W-:-:S13]  /*10e0*/  ISETP.GE.OR P0, PT, R16, UR4, P0 ;  /* 0x0000000410007c0c */ /* 0x001fda0008706670 */
[----:B------:R-:W-:Y:S05]  /*10f0*/  @P0 EXIT ;  /* 0x000000000000094d */ /* 0x000fea0003800000 */
[----:B------:R-:W0:Y:S01]  /*1100*/  LDC.64 R2, c[0x0][0x390] ;  /* 0x0000e400ff027b82 */ /* 0x000e220000000a00 */
[----:B------:R-:W-:-:S04]  /*1110*/  IMAD R17, R16, UR13, R17 ;  /* 0x0000000d10117c24 */ /* 0x000fc8000f8e0211 */
[----:B0-----:R-:W-:-:S05]  /*1120*/  IMAD.WIDE R2, R17, 0x4, R2 ;  /* 0x0000000411027825 */ /* 0x001fca00078e0202 */
[----:B------:R-:W-:Y:S01]  /*1130*/  STG.E desc[UR8][R2.64], R23 ;  /* 0x0000001702007986 */ /* 0x000fe2000c101908 */
[----:B------:R-:W-:Y:S05]  /*1140*/  EXIT ;  /* 0x000000000000794d */ /* 0x000fea0003800000 */
.L_x_5:
[----:B------:R-:W-:-:S00]  /*1150*/  BRA `(.L_x_5) ;  /* 0xfffffffc00fc7947 */ /* 0x000fc0000383ffff */
[----:B------:R-:W-:-:S00]  /*1160*/  NOP ;  /* 0x0000000000007918 */ /* 0x000fc00000000000 */
        /* <DEDUP_REMOVED lines=9> */
.L_x_7:


//--------------------- .text._Z20MatrixAdditionKernelPiS_S_ii --------------------------
	.section	.text._Z20MatrixAdditionKernelPiS_S_ii,"ax",@progbits
	.align	128
        .global         _Z20MatrixAdditionKernelPiS_S_ii
        .type           _Z20MatrixAdditionKernelPiS_S_ii,@function
        .size           _Z20MatrixAdditionKernelPiS_S_ii,(.L_x_8 - _Z20MatrixAdditionKernelPiS_S_ii)
        .other          _Z20MatrixAdditionKernelPiS_S_ii,@"STO_CUDA_ENTRY STV_DEFAULT"
_Z20MatrixAdditionKernelPiS_S_ii:
.text._Z20MatrixAdditionKernelPiS_S_ii:
[----:B------:R-:W-:Y:S01]  /*0000*/  LDC R1, c[0x0][0x37c] ;  /* 0x0000df00ff017b82 */ /* 0x000fe20000000800 */
[----:B------:R-:W0:Y:S07]  /*0010*/  S2R R0, SR_TID.X ;  /* 0x0000000000007919 */ /* 0x000e2e0000002100 */
[----:B------:R-:W0:Y:S01]  /*0020*/  S2UR UR6, SR_CTAID.X ;  /* 0x00000000000679c3 */ /* 0x000e220000002500 */
[----:B------:R-:W1:Y:S07]  /*0030*/  LDCU.64 UR4, c[0x0][0x398] ;  /* 0x00007300ff0477ac */ /* 0x000e6e0008000a00 */
[----:B------:R-:W0:Y:S01]  /*0040*/  LDC R9, c[0x0][0x360] ;  /* 0x0000d800ff097b82 */ /* 0x000e220000000800 */
[----:B-1----:R-:W-:Y:S01]  /*0050*/  UIMAD UR4, UR5, UR4, URZ ;  /* 0x00000004050472a4 */ /* 0x002fe2000f8e02ff */
[----:B0-----:R-:W-:-:S05]  /*0060*/  IMAD R9, R9, UR6, R0 ;  /* 0x0000000609097c24 */ /* 0x001fca000f8e0200 */
[----:B------:R-:W-:-:S13]  /*0070*/  ISETP.GE.AND P0, PT, R9, UR4, PT ;  /* 0x0000000409007c0c */ /* 0x000fda000bf06270 */
[----:B------:R-:W-:Y:S05]  /*0080*/  @P0 EXIT ;  /* 0x000000000000094d */ /* 0x000fea0003800000 */
[----:B------:R-:W0:Y:S01]  /*0090*/  LDC.64 R2, c[0x0][0x380] ;  /* 0x0000e000ff027b82 */ /* 0x000e220000000a00 */
[----:B------:R-:W1:Y:S07]  /*00a0*/  LDCU.64 UR4, c[0x0][0x358] ;  /* 0x00006b00ff0477ac */ /* 0x000e6e0008000a00 */
[----:B------:R-:W2:Y:S08]  /*00b0*/  LDC.64 R4, c[0x0][0x388] ;  /* 0x0000e200ff047b82 */ /* 0x000eb00000000a00 */
[----:B------:R-:W3:Y:S01]  /*00c0*/  LDC.64 R6, c[0x0][0x390] ;  /* 0x0000e400ff067b82 */ /* 0x000ee20000000a00 */
[----:B0-----:R-:W-:-:S06]  /*00d0*/  IMAD.WIDE R2, R9, 0x4, R2 ;  /* 0x0000000409027825 */ /* 0x001fcc00078e0202 */
[----:B-1----:R-:W4:Y:S01]  /*00e0*/  LDG.E R2, desc[UR4][R2.64] ;  /* 0x0000000402027981 */ /* 0x002f22000c1e1900 */
[----:B--2---:R-:W-:-:S06]  /*00f0*/  IMAD.WIDE R4, R9, 0x4, R4 ;  /* 0x0000000409047825 */ /* 0x004fcc00078e0204 */
[----:B------:R-:W4:Y:S01]  /*0100*/  LDG.E R5, desc[UR4][R4.64] ;  /* 0x0000000404057981 */ /* 0x000f22000c1e1900 */
[----:B---3--:R-:W-:Y:S01]  /*0110*/  IMAD.WIDE R6, R9, 0x4, R6 ;  /* 0x0000000409067825 */ /* 0x008fe200078e0206 */
[----:B----4-:R-:W-:-:S05]  /*0120*/  IADD3 R9, PT, PT, R2, R5, RZ ;  /* 0x0000000502097210 */ /* 0x010fca0007ffe0ff */
[----:B------:R-:W-:Y:S01]  /*0130*/  STG.E desc[UR4][R6.64], R9 ;  /* 0x0000000906007986 */ /* 0x000fe2000c101904 */
[----:B------:R-:W-:Y:S05]  /*0140*/  EXIT ;  /* 0x000000000000794d */ /* 0x000fea0003800000 */
.L_x_6:
        /* <DEDUP_REMOVED lines=11> */
.L_x_8:


//--------------------- .nv.shared._Z15MatrixMulKernelPiS_S_iii --------------------------
	.section	.nv.shared._Z15MatrixMulKernelPiS_S_iii,"aw",@nobits
	.sectionflags	@""
	.align	4
.nv.shared._Z15MatrixMulKernelPiS_S_iii:
	.zero		9216


//--------------------- .nv.shared.reserved.0     --------------------------
	.section	.nv.shared.reserved.0,"aw",@nobits
	.weak		__nv_reservedSMEM_offset_0_alias
	.size		__nv_reservedSMEM_offset_0_alias, 0, 64
	.other		__nv_reservedSMEM_offset_0_alias,@"STO_CUDA_RESERVED_SHARED STV_DEFAULT"
__nv_reservedSMEM_offset_0_alias:
	.zero		0
	.zero		64


//--------------------- .nv.constant0._Z15MatrixMulKernelPiS_S_iii --------------------------
	.section	.nv.constant0._Z15MatrixMulKernelPiS_S_iii,"a",@progbits
	.sectionflags	@""
	.align	4
.nv.constant0._Z15MatrixMulKernelPiS_S_iii:
	.zero		932


//--------------------- .nv.constant0._Z20MatrixAdditionKernelPiS_S_ii --------------------------
	.section	.nv.constant0._Z20MatrixAdditionKernelPiS_S_ii,"a",@progbits
	.sectionflags	@""
	.align	4
.nv.constant0._Z20MatrixAdditionKernelPiS_S_ii:
	.zero		928


//--------------------- SYMBOLS --------------------------

	.type		.nv.reservedSmem.offset0,@object
	.size		.nv.reservedSmem.offset0,0x4
	.type		.nv.reservedSmem.cap,@object
	.size		.nv.reservedSmem.cap,0x4
